//
// Generated by NVIDIA NVVM Compiler
//
// Compiler Build ID: CL-36424714
// Cuda compilation tools, release 13.0, V13.0.88
// Based on NVVM 20.0.0
//

.version 9.0
.target sm_100
.address_size 64

	// .globl	_Z24sum_array_1Dgrid_1DblockPfS_S_i

.visible .entry _Z24sum_array_1Dgrid_1DblockPfS_S_i(
	.param .u64 .ptr .align 1 _Z24sum_array_1Dgrid_1DblockPfS_S_i_param_0,
	.param .u64 .ptr .align 1 _Z24sum_array_1Dgrid_1DblockPfS_S_i_param_1,
	.param .u64 .ptr .align 1 _Z24sum_array_1Dgrid_1DblockPfS_S_i_param_2,
	.param .u32 _Z24sum_array_1Dgrid_1DblockPfS_S_i_param_3
)
{
	.reg .b32 	%r<5>;
	.reg .b32 	%f<4>;
	.reg .b64 	%rd<11>;

	ld.param.u64 	%rd1, [_Z24sum_array_1Dgrid_1DblockPfS_S_i_param_0];
	ld.param.u64 	%rd2, [_Z24sum_array_1Dgrid_1DblockPfS_S_i_param_1];
	ld.param.u64 	%rd3, [_Z24sum_array_1Dgrid_1DblockPfS_S_i_param_2];
	cvta.to.global.u64 	%rd4, %rd3;
	cvta.to.global.u64 	%rd5, %rd2;
	cvta.to.global.u64 	%rd6, %rd1;
	mov.u32 	%r1, %ntid.x;
	mov.u32 	%r2, %ctaid.x;
	mov.u32 	%r3, %tid.x;
	mad.lo.s32 	%r4, %r1, %r2, %r3;
	mul.wide.s32 	%rd7, %r4, 4;
	add.s64 	%rd8, %rd6, %rd7;
	ld.global.f32 	%f1, [%rd8];
	add.s64 	%rd9, %rd5, %rd7;
	ld.global.f32 	%f2, [%rd9];
	add.f32 	%f3, %f1, %f2;
	add.s64 	%rd10, %rd4, %rd7;
	st.global.f32 	[%rd10], %f3;
	ret;

}
	// .globl	_Z25sum_arrays_2Dgrid_2DblockPfS_S_ii
.visible .entry _Z25sum_arrays_2Dgrid_2DblockPfS_S_ii(
	.param .u64 .ptr .align 1 _Z25sum_arrays_2Dgrid_2DblockPfS_S_ii_param_0,
	.param .u64 .ptr .align 1 _Z25sum_arrays_2Dgrid_2DblockPfS_S_ii_param_1,
	.param .u64 .ptr .align 1 _Z25sum_arrays_2Dgrid_2DblockPfS_S_ii_param_2,
	.param .u32 _Z25sum_arrays_2Dgrid_2DblockPfS_S_ii_param_3,
	.param .u32 _Z25sum_arrays_2Dgrid_2DblockPfS_S_ii_param_4
)
{
	.reg .pred 	%p<4>;
	.reg .b32 	%r<14>;
	.reg .b32 	%f<4>;
	.reg .b64 	%rd<11>;

	ld.param.u64 	%rd1, [_Z25sum_arrays_2Dgrid_2DblockPfS_S_ii_param_0];
	ld.param.u64 	%rd2, [_Z25sum_arrays_2Dgrid_2DblockPfS_S_ii_param_1];
	ld.param.u64 	%rd3, [_Z25sum_arrays_2Dgrid_2DblockPfS_S_ii_param_2];
	ld.param.u32 	%r2, [_Z25sum_arrays_2Dgrid_2DblockPfS_S_ii_param_3];
	ld.param.u32 	%r3, [_Z25sum_arrays_2Dgrid_2DblockPfS_S_ii_param_4];
	mov.u32 	%r5, %ntid.x;
	mov.u32 	%r6, %ctaid.x;
	mov.u32 	%r7, %tid.x;
	mad.lo.s32 	%r8, %r5, %r6, %r7;
	mov.u32 	%r9, %ntid.y;
	mov.u32 	%r10, %ctaid.y;
	mov.u32 	%r11, %tid.y;
	mad.lo.s32 	%r12, %r9, %r10, %r11;
	mad.lo.s32 	%r1, %r2, %r12, %r8;
	setp.ge.s32 	%p1, %r8, %r2;
	setp.ge.s32 	%p2, %r12, %r3;
	or.pred  	%p3, %p1, %p2;
	@%p3 bra 	$L__BB1_2;
	cvta.to.global.u64 	%rd4, %rd1;
	cvta.to.global.u64 	%rd5, %rd2;
	cvta.to.global.u64 	%rd6, %rd3;
	mul.wide.s32 	%rd7, %r1, 4;
	add.s64 	%rd8, %rd4, %rd7;
	ld.global.f32 	%f1, [%rd8];
	add.s64 	%rd9, %rd5, %rd7;
	ld.global.f32 	%f2, [%rd9];
	add.f32 	%f3, %f1, %f2;
	add.s64 	%rd10, %rd6, %rd7;
	st.global.f32 	[%rd10], %f3;
$L__BB1_2:
	ret;

}


// ===== COMPILED SASS (sm_100) =====

	.target	sm_100

	.elftype	@"ET_EXEC"


//--------------------- .note.nv.tkinfo           --------------------------
	.section	.note.nv.tkinfo,"",@"SHT_NOTE"
	.sectionflags	@"SHF_NOTE_NV_TKINFO"
	.tkinfo
        /*0018*/ 	.word	0x00000002
        /*0030*/ 	.string	""
        /*0030*/ 	.string	"ptxas"
        /*0030*/ 	.string	"Cuda compilation tools, release 13.0, V13.0.88"
        /*0030*/ 	.string	"Build cuda_13.0.r13.0/compiler.36424714_0"
        /*0030*/ 	.string	"-arch sm_100 -m 64 "



//--------------------- .note.nv.cuinfo           --------------------------
	.section	.note.nv.cuinfo,"",@"SHT_NOTE"
	.sectionflags	@"SHF_NOTE_NV_CUINFO"
        /*0018*/ 	.short	0x0002
        /*001a*/ 	.short	0x0064
        /*001c*/ 	.short	0x0082
	.zero		2


//--------------------- .nv.info                  --------------------------
	.section	.nv.info,"",@"SHT_CUDA_INFO"
	.align	4


	//----- nvinfo : EIATTR_REGCOUNT
	.align		4
        /*0000*/ 	.byte	0x04, 0x2f
        /*0002*/ 	.short	(.L_1 - .L_0)
	.align		4
.L_0:
        /*0004*/ 	.word	index@(_Z24sum_array_1Dgrid_1DblockPfS_S_i)
        /*0008*/ 	.word	0x0000000c


	//----- nvinfo : EIATTR_FRAME_SIZE
	.align		4
.L_1:
        /*000c*/ 	.byte	0x04, 0x11
        /*000e*/ 	.short	(.L_3 - .L_2)
	.align		4
.L_2:
        /*0010*/ 	.word	index@(_Z24sum_array_1Dgrid_1DblockPfS_S_i)
        /*0014*/ 	.word	0x00000000


	//----- nvinfo : EIATTR_REGCOUNT
	.align		4
.L_3:
        /*0018*/ 	.byte	0x04, 0x2f
        /*001a*/ 	.short	(.L_5 - .L_4)
	.align		4
.L_4:
        /*001c*/ 	.word	index@(_Z25sum_arrays_2Dgrid_2DblockPfS_S_ii)
        /*0020*/ 	.word	0x0000000c


	//----- nvinfo : EIATTR_FRAME_SIZE
	.align		4
.L_5:
        /*0024*/ 	.byte	0x04, 0x11
        /*0026*/ 	.short	(.L_7 - .L_6)
	.align		4
.L_6:
        /*0028*/ 	.word	index@(_Z25sum_arrays_2Dgrid_2DblockPfS_S_ii)
        /*002c*/ 	.word	0x00000000


	//----- nvinfo : EIATTR_MIN_STACK_SIZE
	.align		4
.L_7:
        /*0030*/ 	.byte	0x04, 0x12
        /*0032*/ 	.short	(.L_9 - .L_8)
	.align		4
.L_8:
        /*0034*/ 	.word	index@(_Z25sum_arrays_2Dgrid_2DblockPfS_S_ii)
        /*0038*/ 	.word	0x00000000


	//----- nvinfo : EIATTR_MIN_STACK_SIZE
	.align		4
.L_9:
        /*003c*/ 	.byte	0x04, 0x12
        /*003e*/ 	.short	(.L_11 - .L_10)
	.align		4
.L_10:
        /*0040*/ 	.word	index@(_Z24sum_array_1Dgrid_1DblockPfS_S_i)
        /*0044*/ 	.word	0x00000000
.L_11:


//--------------------- .nv.compat                --------------------------
	.section	.nv.compat,"",@"SHT_CUDA_COMPAT_INFO"
	.align	4
        /*0000*/ 	.byte	0x02, 0x09, 0x00, 0x00, 0x02, 0x02, 0x01, 0x00, 0x02, 0x05, 0x05, 0x00, 0x03, 0x07, 0x01, 0x01
        /*0010*/ 	.byte	0x02, 0x03, 0x00, 0x00, 0x02, 0x06, 0x01, 0x00, 0x04, 0x0b, 0x08, 0x00, 0x09, 0x00, 0x00, 0x00
        /*0020*/ 	.byte	0x00, 0x00, 0x00, 0x00


//--------------------- .nv.info._Z25sum_arrays_2Dgrid_2DblockPfS_S_ii --------------------------
	.section	.nv.info._Z25sum_arrays_2Dgrid_2DblockPfS_S_ii,"",@"SHT_CUDA_INFO"
	.sectionflags	@""
	.align	4


	//----- nvinfo : EIATTR_CUDA_API_VERSION
	.align		4
        /*0000*/ 	.byte	0x04, 0x37
        /*0002*/ 	.short	(.L_13 - .L_12)
.L_12:
        /*0004*/ 	.word	0x00000082


	//----- nvinfo : EIATTR_KPARAM_INFO
	.align		4
.L_13:
        /*0008*/ 	.byte	0x04, 0x17
        /*000a*/ 	.short	(.L_15 - .L_14)
.L_14:
        /*000c*/ 	.word	0x00000000
        /*0010*/ 	.short	0x0004
        /*0012*/ 	.short	0x001c
        /*0014*/ 	.byte	0x00, 0xf0, 0x11, 0x00


	//----- nvinfo : EIATTR_KPARAM_INFO
	.align		4
.L_15:
        /*0018*/ 	.byte	0x04, 0x17
        /*001a*/ 	.short	(.L_17 - .L_16)
.L_16:
        /*001c*/ 	.word	0x00000000
        /*0020*/ 	.short	0x0003
        /*0022*/ 	.short	0x0018
        /*0024*/ 	.byte	0x00, 0xf0, 0x11, 0x00


	//----- nvinfo : EIATTR_KPARAM_INFO
	.align		4
.L_17:
        /*0028*/ 	.byte	0x04, 0x17
        /*002a*/ 	.short	(.L_19 - .L_18)
.L_18:
        /*002c*/ 	.word	0x00000000
        /*0030*/ 	.short	0x0002
        /*0032*/ 	.short	0x0010
        /*0034*/ 	.byte	0x00, 0xf5, 0x21, 0x00


	//----- nvinfo : EIATTR_KPARAM_INFO
	.align		4
.L_19:
        /*0038*/ 	.byte	0x04, 0x17
        /*003a*/ 	.short	(.L_21 - .L_20)
.L_20:
        /*003c*/ 	.word	0x00000000
        /*0040*/ 	.short	0x0001
        /*0042*/ 	.short	0x0008
        /*0044*/ 	.byte	0x00, 0xf5, 0x21, 0x00


	//----- nvinfo : EIATTR_KPARAM_INFO
	.align		4
.L_21:
        /*0048*/ 	.byte	0x04, 0x17
        /*004a*/ 	.short	(.L_23 - .L_22)
.L_22:
        /*004c*/ 	.word	0x00000000
        /*0050*/ 	.short	0x0000
        /*0052*/ 	.short	0x0000
        /*0054*/ 	.byte	0x00, 0xf5, 0x21, 0x00


	//----- nvinfo : EIATTR_SPARSE_MMA_MASK
	.align		4
.L_23:
        /*0058*/ 	.byte	0x03, 0x50
        /*005a*/ 	.short	0x0000


	//----- nvinfo : EIATTR_MAXREG_COUNT
	.align		4
        /*005c*/ 	.byte	0x03, 0x1b
        /*005e*/ 	.short	0x00ff


	//----- nvinfo : EIATTR_MERCURY_ISA_VERSION
	.align		4
        /*0060*/ 	.byte	0x03, 0x5f
        /*0062*/ 	.short	0x0101


	//----- nvinfo : EIATTR_VRC_CTA_INIT_COUNT
	.align		4
        /*0064*/ 	.byte	0x02, 0x4a
	.zero		1
	.zero		1


	//----- nvinfo : EIATTR_EXIT_INSTR_OFFSETS
	.align		4
        /*0068*/ 	.byte	0x04, 0x1c
        /*006a*/ 	.short	(.L_25 - .L_24)


	//   ....[0]....
.L_24:
        /*006c*/ 	.word	0x000000d0


	//   ....[1]....
        /*0070*/ 	.word	0x00000190


	//----- nvinfo : EIATTR_CBANK_PARAM_SIZE
	.align		4
.L_25:
        /*0074*/ 	.byte	0x03, 0x19
        /*0076*/ 	.short	0x0020


	//----- nvinfo : EIATTR_PARAM_CBANK
	.align		4
        /*0078*/ 	.byte	0x04, 0x0a
        /*007a*/ 	.short	(.L_27 - .L_26)
	.align		4
.L_26:
        /*007c*/ 	.word	index@(.nv.constant0._Z25sum_arrays_2Dgrid_2DblockPfS_S_ii)
        /*0080*/ 	.short	0x0380
        /*0082*/ 	.short	0x0020


	//----- nvinfo : EIATTR_SW_WAR
	.align		4
.L_27:
        /*0084*/ 	.byte	0x04, 0x36
        /*0086*/ 	.short	(.L_29 - .L_28)
.L_28:
        /*0088*/ 	.word	0x00000008
.L_29:


//--------------------- .nv.info._Z24sum_array_1Dgrid_1DblockPfS_S_i --------------------------
	.section	.nv.info._Z24sum_array_1Dgrid_1DblockPfS_S_i,"",@"SHT_CUDA_INFO"
	.sectionflags	@""
	.align	4


	//----- nvinfo : EIATTR_CUDA_API_VERSION
	.align		4
        /*0000*/ 	.byte	0x04, 0x37
        /*0002*/ 	.short	(.L_31 - .L_30)
.L_30:
        /*0004*/ 	.word	0x00000082


	//----- nvinfo : EIATTR_KPARAM_INFO
	.align		4
.L_31:
        /*0008*/ 	.byte	0x04, 0x17
        /*000a*/ 	.short	(.L_33 - .L_32)
.L_32:
        /*000c*/ 	.word	0x00000000
        /*0010*/ 	.short	0x0003
        /*0012*/ 	.short	0x0018
        /*0014*/ 	.byte	0x00, 0xf0, 0x11, 0x00


	//----- nvinfo : EIATTR_KPARAM_INFO
	.align		4
.L_33:
        /*0018*/ 	.byte	0x04, 0x17
        /*001a*/ 	.short	(.L_35 - .L_34)
.L_34:
        /*001c*/ 	.word	0x00000000
        /*0020*/ 	.short	0x0002
        /*0022*/ 	.short	0x0010
        /*0024*/ 	.byte	0x00, 0xf5, 0x21, 0x00


	//----- nvinfo : EIATTR_KPARAM_INFO
	.align		4
.L_35:
        /*0028*/ 	.byte	0x04, 0x17
        /*002a*/ 	.short	(.L_37 - .L_36)
.L_36:
        /*002c*/ 	.word	0x00000000
        /*0030*/ 	.short	0x0001
        /*0032*/ 	.short	0x0008
        /*0034*/ 	.byte	0x00, 0xf5, 0x21, 0x00


	//----- nvinfo : EIATTR_KPARAM_INFO
	.align		4
.L_37:
        /*0038*/ 	.byte	0x04, 0x17
        /*003a*/ 	.short	(.L_39 - .L_38)
.L_38:
        /*003c*/ 	.word	0x00000000
        /*0040*/ 	.short	0x0000
        /*0042*/ 	.short	0x0000
        /*0044*/ 	.byte	0x00, 0xf5, 0x21, 0x00


	//----- nvinfo : EIATTR_SPARSE_MMA_MASK
	.align		4
.L_39:
        /*0048*/ 	.byte	0x03, 0x50
        /*004a*/ 	.short	0x0000


	//----- nvinfo : EIATTR_MAXREG_COUNT
	.align		4
        /*004c*/ 	.byte	0x03, 0x1b
        /*004e*/ 	.short	0x00ff


	//----- nvinfo : EIATTR_MERCURY_ISA_VERSION
	.align		4
        /*0050*/ 	.byte	0x03, 0x5f
        /*0052*/ 	.short	0x0101


	//----- nvinfo : EIATTR_VRC_CTA_INIT_COUNT
	.align		4
        /*0054*/ 	.byte	0x02, 0x4a
	.zero		1
	.zero		1


	//----- nvinfo : EIATTR_EXIT_INSTR_OFFSETS
	.align		4
        /*0058*/ 	.byte	0x04, 0x1c
        /*005a*/ 	.short	(.L_41 - .L_40)


	//   ....[0]....
.L_40:
        /*005c*/ 	.word	0x00000100


	//----- nvinfo : EIATTR_CBANK_PARAM_SIZE
	.align		4
.L_41:
        /*0060*/ 	.byte	0x03, 0x19
        /*0062*/ 	.short	0x001c


	//----- nvinfo : EIATTR_PARAM_CBANK
	.align		4
        /*0064*/ 	.byte	0x04, 0x0a
        /*0066*/ 	.short	(.L_43 - .L_42)
	.align		4
.L_42:
        /*0068*/ 	.word	index@(.nv.constant0._Z24sum_array_1Dgrid_1DblockPfS_S_i)
        /*006c*/ 	.short	0x0380
        /*006e*/ 	.short	0x001c


	//----- nvinfo : EIATTR_SW_WAR
	.align		4
.L_43:
        /*0070*/ 	.byte	0x04, 0x36
        /*0072*/ 	.short	(.L_45 - .L_44)
.L_44:
        /*0074*/ 	.word	0x00000008
.L_45:


//--------------------- .nv.callgraph             --------------------------
	.section	.nv.callgraph,"",@"SHT_CUDA_CALLGRAPH"
	.align	4
	.sectionentsize	8
	.align		4
        /*0000*/ 	.word	0x00000000
	.align		4
        /*0004*/ 	.word	0xffffffff
	.align		4
        /*0008*/ 	.word	0x00000000
	.align		4
        /*000c*/ 	.word	0xfffffffe
	.align		4
        /*0010*/ 	.word	0x00000000
	.align		4
        /*0014*/ 	.word	0xfffffffd
	.align		4
        /*0018*/ 	.word	0x00000000
	.align		4
        /*001c*/ 	.word	0xfffffffc


//--------------------- .text._Z25sum_arrays_2Dgrid_2DblockPfS_S_ii --------------------------
	.section	.text._Z25sum_arrays_2Dgrid_2DblockPfS_S_ii,"ax",@progbits
	.align	128
        .global         _Z25sum_arrays_2Dgrid_2DblockPfS_S_ii
        .type           _Z25sum_arrays_2Dgrid_2DblockPfS_S_ii,@function
        .size           _Z25sum_arrays_2Dgrid_2DblockPfS_S_ii,(.L_x_2 - _Z25sum_arrays_2Dgrid_2DblockPfS_S_ii)
        .other          _Z25sum_arrays_2Dgrid_2DblockPfS_S_ii,@"STO_CUDA_ENTRY STV_DEFAULT"
_Z25sum_arrays_2Dgrid_2DblockPfS_S_ii:
.text._Z25sum_arrays_2Dgrid_2DblockPfS_S_ii:
[----:B------:R-:W-:Y:S01]  /*0000*/  LDC R1, c[0x0][0x37c] ;  /* 0x0000df00ff017b82 */ /* 0x000fe20000000800 */
[----:B------:R-:W0:Y:S01]  /*0010*/  S2R R3, SR_CTAID.Y ;  /* 0x0000000000037919 */ /* 0x000e220000002600 */
[----:B------:R-:W1:Y:S01]  /*0020*/  LDCU UR4, c[0x0][0x360] ;  /* 0x00006c00ff0477ac */ /* 0x000e620008000800 */
[----:B------:R-:W0:Y:S01]  /*0030*/  S2R R2, SR_TID.Y ;  /* 0x0000000000027919 */ /* 0x000e220000002200 */
[----:B------:R-:W0:Y:S01]  /*0040*/  LDCU UR5, c[0x0][0x364] ;  /* 0x00006c80ff0577ac */ /* 0x000e220008000800 */
[----:B------:R-:W1:Y:S01]  /*0050*/  S2R R0, SR_CTAID.X ;  /* 0x0000000000007919 */ /* 0x000e620000002500 */
[----:B------:R-:W2:Y:S01]  /*0060*/  LDCU.64 UR6, c[0x0][0x398] ;  /* 0x00007300ff0677ac */ /* 0x000ea20008000a00 */
[----:B------:R-:W1:Y:S01]  /*0070*/  S2R R5, SR_TID.X ;  /* 0x0000000000057919 */ /* 0x000e620000002100 */
[----:B0-----:R-:W-:-:S05]  /*0080*/  IMAD R3, R3, UR5, R2 ;  /* 0x0000000503037c24 */ /* 0x001fca000f8e0202 */
[----:B--2---:R-:W-:Y:S01]  /*0090*/  ISETP.GE.AND P0, PT, R3, UR7, PT ;  /* 0x0000000703007c0c */ /* 0x004fe2000bf06270 */
[----:B-1----:R-:W-:-:S04]  /*00a0*/  IMAD R0, R0, UR4, R5 ;  /* 0x0000000400007c24 */ /* 0x002fc8000f8e0205 */
[----:B------:R-:W-:Y:S01]  /*00b0*/  IMAD R9, R3, UR6, R0 ;  /* 0x0000000603097c24 */ /* 0x000fe2000f8e0200 */
[----:B------:R-:W-:-:S13]  /*00c0*/  ISETP.GE.OR P0, PT, R0, UR6, P0 ;  /* 0x0000000600007c0c */ /* 0x000fda0008706670 */
[----:B------:R-:W-:Y:S05]  /*00d0*/  @P0 EXIT ;  /* 0x000000000000094d */ /* 0x000fea0003800000 */
[----:B------:R-:W0:Y:S01]  /*00e0*/  LDC.64 R2, c[0x0][0x380] ;  /* 0x0000e000ff027b82 */ /* 0x000e220000000a00 */
[----:B------:R-:W1:Y:S07]  /*00f0*/  LDCU.64 UR4, c[0x0][0x358] ;  /* 0x00006b00ff0477ac */ /* 0x000e6e0008000a00 */
[----:B------:R-:W2:Y:S08]  /*0100*/  LDC.64 R4, c[0x0][0x388] ;  /* 0x0000e200ff047b82 */ /* 0x000eb00000000a00 */
[----:B------:R-:W3:Y:S01]  /*0110*/  LDC.64 R6, c[0x0][0x390] ;  /* 0x0000e400ff067b82 */ /* 0x000ee20000000a00 */
[----:B0-----:R-:W-:-:S06]  /*0120*/  IMAD.WIDE R2, R9, 0x4, R2 ;  /* 0x0000000409027825 */ /* 0x001fcc00078e0202 */
[----:B-1----:R-:W4:Y:S01]  /*0130*/  LDG.E R2, desc[UR4][R2.64] ;  /* 0x0000000402027981 */ /* 0x002f22000c1e1900 */
[----:B--2---:R-:W-:-:S06]  /*0140*/  IMAD.WIDE R4, R9, 0x4, R4 ;  /* 0x0000000409047825 */ /* 0x004fcc00078e0204 */
[----:B------:R-:W4:Y:S01]  /*0150*/  LDG.E R5, desc[UR4][R4.64] ;  /* 0x0000000404057981 */ /* 0x000f22000c1e1900 */
[----:B---3--:R-:W-:-:S04]  /*0160*/  IMAD.WIDE R6, R9, 0x4, R6 ;  /* 0x0000000409067825 */ /* 0x008fc800078e0206 */
[----:B----4-:R-:W-:-:S05]  /*0170*/  FADD R9, R2, R5 ;  /* 0x0000000502097221 */ /* 0x010fca0000000000 */
[----:B------:R-:W-:Y:S01]  /*0180*/  STG.E desc[UR4][R6.64], R9 ;  /* 0x0000000906007986 */ /* 0x000fe2000c101904 */
[----:B------:R-:W-:Y:S05]  /*0190*/  EXIT ;  /* 0x000000000000794d */ /* 0x000fea0003800000 */
.L_x_0:
[----:B------:R-:W-:-:S00]  /*01a0*/  BRA `(.L_x_0) ;  /* 0xfffffffc00fc7947 */ /* 0x000fc0000383ffff */
[----:B------:R-:W-:-:S00]  /*01b0*/  NOP ;  /* 0x0000000000007918 */ /* 0x000fc00000000000 */
        /* <DEDUP_REMOVED lines=12> */
.L_x_2:


//--------------------- .text._Z24sum_array_1Dgrid_1DblockPfS_S_i --------------------------
	.section	.text._Z24sum_array_1Dgrid_1DblockPfS_S_i,"ax",@progbits
	.align	128
        .global         _Z24sum_array_1Dgrid_1DblockPfS_S_i
        .type           _Z24sum_array_1Dgrid_1DblockPfS_S_i,@function
        .size           _Z24sum_array_1Dgrid_1DblockPfS_S_i,(.L_x_3 - _Z24sum_array_1Dgrid_1DblockPfS_S_i)
        .other          _Z24sum_array_1Dgrid_1DblockPfS_S_i,@"STO_CUDA_ENTRY STV_DEFAULT"
_Z24sum_array_1Dgrid_1DblockPfS_S_i:
.text._Z24sum_array_1Dgrid_1DblockPfS_S_i:
[----:B------:R-:W-:Y:S01]  /*0000*/  LDC R1, c[0x0][0x37c] ;  /* 0x0000df00ff017b82 */ /* 0x000fe20000000800 */
[----:B------:R-:W0:Y:S07]  /*0010*/  S2R R9, SR_CTAID.X ;  /* 0x0000000000097919 */ /* 0x000e2e0000002500 */
[----:B------:R-:W1:Y:S01]  /*0020*/  LDC.64 R2, c[0x0][0x380] ;  /* 0x0000e000ff027b82 */ /* 0x000e620000000a00 */
[----:B------:R-:W0:Y:S01]  /*0030*/  LDCU UR6, c[0x0][0x360] ;  /* 0x00006c00ff0677ac */ /* 0x000e220008000800 */
[----:B------:R-:W0:Y:S01]  /*0040*/  S2R R0, SR_TID.X ;  /* 0x0000000000007919 */ /* 0x000e220000002100 */
[----:B------:R-:W2:Y:S05]  /*0050*/  LDCU.64 UR4, c[0x0][0x358] ;  /* 0x00006b00ff0477ac */ /* 0x000eaa0008000a00 */
[----:B------:R-:W3:Y:S08]  /*0060*/  LDC.64 R4, c[0x0][0x388] ;  /* 0x0000e200ff047b82 */ /* 0x000ef00000000a00 */
[----:B------:R-:W4:Y:S01]  /*0070*/  LDC.64 R6, c[0x0][0x390] ;  /* 0x0000e400ff067b82 */ /* 0x000f220000000a00 */
[----:B0-----:R-:W-:-:S04]  /*0080*/  IMAD R9, R9, UR6, R0 ;  /* 0x0000000609097c24 */ /* 0x001fc8000f8e0200 */
[----:B-1----:R-:W-:-:S04]  /*0090*/  IMAD.WIDE R2, R9, 0x4, R2 ;  /* 0x0000000409027825 */ /* 0x002fc800078e0202 */
[C---:B---3--:R-:W-:Y:S02]  /*00a0*/  IMAD.WIDE R4, R9.reuse, 0x4, R4 ;  /* 0x0000000409047825 */ /* 0x048fe400078e0204 */
[----:B--2---:R-:W2:Y:S04]  /*00b0*/  LDG.E R2, desc[UR4][R2.64] ;  /* 0x0000000402027981 */ /* 0x004ea8000c1e1900 */
[----:B------:R-:W2:Y:S01]  /*00c0*/  LDG.E R5, desc[UR4][R4.64] ;  /* 0x0000000404057981 */ /* 0x000ea2000c1e1900 */
[----:B----4-:R-:W-:-:S04]  /*00d0*/  IMAD.WIDE R6, R9, 0x4, R6 ;  /* 0x0000000409067825 */ /* 0x010fc800078e0206 */
[----:B--2---:R-:W-:-:S05]  /*00e0*/  FADD R9, R2, R5 ;  /* 0x0000000502097221 */ /* 0x004fca0000000000 */
[----:B------:R-:W-:Y:S01]  /*00f0*/  STG.E desc[UR4][R6.64], R9 ;  /* 0x0000000906007986 */ /* 0x000fe2000c101904 */
[----:B------:R-:W-:Y:S05]  /*0100*/  EXIT ;  /* 0x000000000000794d */ /* 0x000fea0003800000 */
.L_x_1:
        /* <DEDUP_REMOVED lines=15> */
.L_x_3:


//--------------------- .nv.shared.reserved.0     --------------------------
	.section	.nv.shared.reserved.0,"aw",@nobits
	.weak		__nv_reservedSMEM_offset_0_alias
	.size		__nv_reservedSMEM_offset_0_alias, 0, 64
	.other		__nv_reservedSMEM_offset_0_alias,@"STO_CUDA_RESERVED_SHARED STV_DEFAULT"
__nv_reservedSMEM_offset_0_alias:
	.zero		0
	.zero		64


//--------------------- .nv.constant0._Z25sum_arrays_2Dgrid_2DblockPfS_S_ii --------------------------
	.section	.nv.constant0._Z25sum_arrays_2Dgrid_2DblockPfS_S_ii,"a",@progbits
	.sectionflags	@""
	.align	4
.nv.constant0._Z25sum_arrays_2Dgrid_2DblockPfS_S_ii:
	.zero		928


//--------------------- .nv.constant0._Z24sum_array_1Dgrid_1DblockPfS_S_i --------------------------
	.section	.nv.constant0._Z24sum_array_1Dgrid_1DblockPfS_S_i,"a",@progbits
	.sectionflags	@""
	.align	4
.nv.constant0._Z24sum_array_1Dgrid_1DblockPfS_S_i:
	.zero		924


//--------------------- SYMBOLS --------------------------

	.type		.nv.reservedSmem.offset0,@object
	.size		.nv.reservedSmem.offset0,0x4
